	.headerflags	@"EF_CUDA_TEXMODE_UNIFIED EF_CUDA_64BIT_ADDRESS EF_CUDA_ACCELERATORS EF_CUDA_SM90 EF_CUDA_VIRTUAL_SM(EF_CUDA_SM90)"
	.elftype	@"ET_EXEC"


//--------------------- .nv.info                  --------------------------
	.section	.nv.info,"",@"SHT_CUDA_INFO"
	.align	4


	//----- nvinfo : EIATTR_REGCOUNT
	.align		4
        /*0000*/ 	.byte	0x04, 0x2f
        /*0002*/ 	.short	(.L_3 - .L_2)
	.align		4
.L_2:
        /*0004*/ 	.word	index@(triton_poi_fused__native_batch_norm_legit_no_training__unsafe_index_add_mul_relu_sub_13)
        /*0008*/ 	.word	0x00000020


	//----- nvinfo : EIATTR_MIN_STACK_SIZE
	.align		4
.L_3:
        /*000c*/ 	.byte	0x04, 0x12
        /*000e*/ 	.short	(.L_5 - .L_4)
	.align		4
.L_4:
        /*0010*/ 	.word	index@(triton_poi_fused__native_batch_norm_legit_no_training__unsafe_index_add_mul_relu_sub_13)
        /*0014*/ 	.word	0x00000000


	//----- nvinfo : EIATTR_FRAME_SIZE
	.align		4
.L_5:
        /*0018*/ 	.byte	0x04, 0x11
        /*001a*/ 	.short	(.L_7 - .L_6)
	.align		4
.L_6:
        /*001c*/ 	.word	index@(triton_poi_fused__native_batch_norm_legit_no_training__unsafe_index_add_mul_relu_sub_13)
        /*0020*/ 	.word	0x00000000


	//----- nvinfo : EIATTR_MIN_STACK_SIZE
	.align		4
.L_7:
        /*0024*/ 	.byte	0x04, 0x12
        /*0026*/ 	.short	(.L_9 - .L_8)
	.align		4
.L_8:
        /*0028*/ 	.word	index@(triton_poi_fused__native_batch_norm_legit_no_training__unsafe_index_add_mul_relu_sub_13)
        /*002c*/ 	.word	0x00000000
.L_9:


//--------------------- .nv.info.triton_poi_fused__native_batch_norm_legit_no_training__unsafe_index_add_mul_relu_sub_13 --------------------------
	.section	.nv.info.triton_poi_fused__native_batch_norm_legit_no_training__unsafe_index_add_mul_relu_sub_13,"",@"SHT_CUDA_INFO"
	.sectionflags	@""
	.align	4


	//----- nvinfo : EIATTR_CUDA_API_VERSION
	.align		4
        /*0000*/ 	.byte	0x04, 0x37
        /*0002*/ 	.short	(.L_11 - .L_10)
.L_10:
        /*0004*/ 	.word	0x0000007c


	//----- nvinfo : EIATTR_KPARAM_INFO
	.align		4
.L_11:
        /*0008*/ 	.byte	0x04, 0x17
        /*000a*/ 	.short	(.L_13 - .L_12)
.L_12:
        /*000c*/ 	.word	0x00000000
        /*0010*/ 	.short	0x000d
        /*0012*/ 	.short	0x0068
        /*0014*/ 	.byte	0x00, 0xf0, 0x11, 0x00


	//----- nvinfo : EIATTR_KPARAM_INFO
	.align		4
.L_13:
        /*0018*/ 	.byte	0x04, 0x17
        /*001a*/ 	.short	(.L_15 - .L_14)
.L_14:
        /*001c*/ 	.word	0x00000000
        /*0020*/ 	.short	0x000c
        /*0022*/ 	.short	0x0060
        /*0024*/ 	.byte	0x00, 0xf4, 0x21, 0x00


	//----- nvinfo : EIATTR_KPARAM_INFO
	.align		4
.L_15:
        /*0028*/ 	.byte	0x04, 0x17
        /*002a*/ 	.short	(.L_17 - .L_16)
.L_16:
        /*002c*/ 	.word	0x00000000
        /*0030*/ 	.short	0x000b
        /*0032*/ 	.short	0x0058
        /*0034*/ 	.byte	0x00, 0xf4, 0x21, 0x00


	//----- nvinfo : EIATTR_KPARAM_INFO
	.align		4
.L_17:
        /*0038*/ 	.byte	0x04, 0x17
        /*003a*/ 	.short	(.L_19 - .L_18)
.L_18:
        /*003c*/ 	.word	0x00000000
        /*0040*/ 	.short	0x000a
        /*0042*/ 	.short	0x0050
        /*0044*/ 	.byte	0x00, 0xf4, 0x21, 0x00


	//----- nvinfo : EIATTR_KPARAM_INFO
	.align		4
.L_19:
        /*0048*/ 	.byte	0x04, 0x17
        /*004a*/ 	.short	(.L_21 - .L_20)
.L_20:
        /*004c*/ 	.word	0x00000000
        /*0050*/ 	.short	0x0009
        /*0052*/ 	.short	0x0048
        /*0054*/ 	.byte	0x00, 0xf4, 0x21, 0x00


	//----- nvinfo : EIATTR_KPARAM_INFO
	.align		4
.L_21:
        /*0058*/ 	.byte	0x04, 0x17
        /*005a*/ 	.short	(.L_23 - .L_22)
.L_22:
        /*005c*/ 	.word	0x00000000
        /*0060*/ 	.short	0x0008
        /*0062*/ 	.short	0x0040
        /*0064*/ 	.byte	0x00, 0xf4, 0x21, 0x00


	//----- nvinfo : EIATTR_KPARAM_INFO
	.align		4
.L_23:
        /*0068*/ 	.byte	0x04, 0x17
        /*006a*/ 	.short	(.L_25 - .L_24)
.L_24:
        /*006c*/ 	.word	0x00000000
        /*0070*/ 	.short	0x0007
        /*0072*/ 	.short	0x0038
        /*0074*/ 	.byte	0x00, 0xf4, 0x21, 0x00


	//----- nvinfo : EIATTR_KPARAM_INFO
	.align		4
.L_25:
        /*0078*/ 	.byte	0x04, 0x17
        /*007a*/ 	.short	(.L_27 - .L_26)
.L_26:
        /*007c*/ 	.word	0x00000000
        /*0080*/ 	.short	0x0006
        /*0082*/ 	.short	0x0030
        /*0084*/ 	.byte	0x00, 0xf4, 0x21, 0x00


	//----- nvinfo : EIATTR_KPARAM_INFO
	.align		4
.L_27:
        /*0088*/ 	.byte	0x04, 0x17
        /*008a*/ 	.short	(.L_29 - .L_28)
.L_28:
        /*008c*/ 	.word	0x00000000
        /*0090*/ 	.short	0x0005
        /*0092*/ 	.short	0x0028
        /*0094*/ 	.byte	0x00, 0xf4, 0x21, 0x00


	//----- nvinfo : EIATTR_KPARAM_INFO
	.align		4
.L_29:
        /*0098*/ 	.byte	0x04, 0x17
        /*009a*/ 	.short	(.L_31 - .L_30)
.L_30:
        /*009c*/ 	.word	0x00000000
        /*00a0*/ 	.short	0x0004
        /*00a2*/ 	.short	0x0020
        /*00a4*/ 	.byte	0x00, 0xf4, 0x21, 0x00


	//----- nvinfo : EIATTR_KPARAM_INFO
	.align		4
.L_31:
        /*00a8*/ 	.byte	0x04, 0x17
        /*00aa*/ 	.short	(.L_33 - .L_32)
.L_32:
        /*00ac*/ 	.word	0x00000000
        /*00b0*/ 	.short	0x0003
        /*00b2*/ 	.short	0x0018
        /*00b4*/ 	.byte	0x00, 0xf4, 0x21, 0x00


	//----- nvinfo : EIATTR_KPARAM_INFO
	.align		4
.L_33:
        /*00b8*/ 	.byte	0x04, 0x17
        /*00ba*/ 	.short	(.L_35 - .L_34)
.L_34:
        /*00bc*/ 	.word	0x00000000
        /*00c0*/ 	.short	0x0002
        /*00c2*/ 	.short	0x0010
        /*00c4*/ 	.byte	0x00, 0xf4, 0x21, 0x00


	//----- nvinfo : EIATTR_KPARAM_INFO
	.align		4
.L_35:
        /*00c8*/ 	.byte	0x04, 0x17
        /*00ca*/ 	.short	(.L_37 - .L_36)
.L_36:
        /*00cc*/ 	.word	0x00000000
        /*00d0*/ 	.short	0x0001
        /*00d2*/ 	.short	0x0008
        /*00d4*/ 	.byte	0x00, 0xf4, 0x21, 0x00


	//----- nvinfo : EIATTR_KPARAM_INFO
	.align		4
.L_37:
        /*00d8*/ 	.byte	0x04, 0x17
        /*00da*/ 	.short	(.L_39 - .L_38)
.L_38:
        /*00dc*/ 	.word	0x00000000
        /*00e0*/ 	.short	0x0000
        /*00e2*/ 	.short	0x0000
        /*00e4*/ 	.byte	0x00, 0xf4, 0x21, 0x00


	//----- nvinfo : EIATTR_SPARSE_MMA_MASK
	.align		4
.L_39:
        /*00e8*/ 	.byte	0x03, 0x50
        /*00ea*/ 	.short	0x0000


	//----- nvinfo : EIATTR_MAXREG_COUNT
	.align		4
        /*00ec*/ 	.byte	0x03, 0x1b
        /*00ee*/ 	.short	0x00ff


	//----- nvinfo : EIATTR_EXIT_INSTR_OFFSETS
	.align		4
        /*00f0*/ 	.byte	0x04, 0x1c
        /*00f2*/ 	.short	(.L_41 - .L_40)


	//   ....[0]....
.L_40:
        /*00f4*/ 	.word	0x00000ad0


	//   ....[1]....
        /*00f8*/ 	.word	0x00000af0


	//----- nvinfo : EIATTR_REQNTID
	.align		4
.L_41:
        /*00fc*/ 	.byte	0x04, 0x10
        /*00fe*/ 	.short	(.L_43 - .L_42)
.L_42:
        /*0100*/ 	.word	0x00000080
        /*0104*/ 	.word	0x00000001
        /*0108*/ 	.word	0x00000001


	//----- nvinfo : EIATTR_CBANK_PARAM_SIZE
	.align		4
.L_43:
        /*010c*/ 	.byte	0x03, 0x19
        /*010e*/ 	.short	0x006c


	//----- nvinfo : EIATTR_PARAM_CBANK
	.align		4
        /*0110*/ 	.byte	0x04, 0x0a
        /*0112*/ 	.short	(.L_45 - .L_44)
	.align		4
.L_44:
        /*0114*/ 	.word	index@(.nv.constant0.triton_poi_fused__native_batch_norm_legit_no_training__unsafe_index_add_mul_relu_sub_13)
        /*0118*/ 	.short	0x0210
        /*011a*/ 	.short	0x006c


	//----- nvinfo : EIATTR_SW_WAR
	.align		4
.L_45:
        /*011c*/ 	.byte	0x04, 0x36
        /*011e*/ 	.short	(.L_47 - .L_46)
.L_46:
        /*0120*/ 	.word	0x00000008
.L_47:


//--------------------- .nv.callgraph             --------------------------
	.section	.nv.callgraph,"",@"SHT_CUDA_CALLGRAPH"
	.align	4
	.sectionentsize	8
	.align		4
        /*0000*/ 	.word	0x00000000
	.align		4
        /*0004*/ 	.word	0xffffffff
	.align		4
        /*0008*/ 	.word	0x00000000
	.align		4
        /*000c*/ 	.word	0xfffffffe
	.align		4
        /*0010*/ 	.word	0x00000000
	.align		4
        /*0014*/ 	.word	0xfffffffd
	.align		4
        /*0018*/ 	.word	0x00000000
	.align		4
        /*001c*/ 	.word	0xfffffffc


//--------------------- .nv.constant4             --------------------------
	.section	.nv.constant4,"a",@progbits
	.align	8
	.align		8
.nv.constant4:
        /*0000*/ 	.dword	_$_str
	.align		8
        /*0008*/ 	.dword	_$_str_$_2


//--------------------- .text.triton_poi_fused__native_batch_norm_legit_no_training__unsafe_index_add_mul_relu_sub_13 --------------------------
	.section	.text.triton_poi_fused__native_batch_norm_legit_no_training__unsafe_index_add_mul_relu_sub_13,"ax",@progbits
	.align	128
        .global         triton_poi_fused__native_batch_norm_legit_no_training__unsafe_index_add_mul_relu_sub_13
        .type           triton_poi_fused__native_batch_norm_legit_no_training__unsafe_index_add_mul_relu_sub_13,@function
        .size           triton_poi_fused__native_batch_norm_legit_no_training__unsafe_index_add_mul_relu_sub_13,(.L_x_1 - triton_poi_fused__native_batch_norm_legit_no_training__unsafe_index_add_mul_relu_sub_13)
        .other          triton_poi_fused__native_batch_norm_legit_no_training__unsafe_index_add_mul_relu_sub_13,@"STO_CUDA_ENTRY STV_DEFAULT"
triton_poi_fused__native_batch_norm_legit_no_training__unsafe_index_add_mul_relu_sub_13:
.text.triton_poi_fused__native_batch_norm_legit_no_training__unsafe_index_add_mul_relu_sub_13:
[----:B------:R-:W0:Y:S01]  /*0000*/  LDC R1, c[0x0][0x28] ;  /* 0x00000a00ff017b82 */ /* 0x000e220000000800 */
[----:B------:R-:W1:Y:S07]  /*0010*/  S2R R2, SR_TID.X ;  /* 0x0000000000027919 */ /* 0x000e6e0000002100 */
[----:B------:R-:W2:Y:S01]  /*0020*/  LDC.64 R10, c[0x0][0x218] ;  /* 0x00008600ff0a7b82 */ /* 0x000ea20000000a00 */
[----:B------:R-:W-:Y:S01]  /*0030*/  ULDC.64 UR4, c[0x0][0x208] ;  /* 0x0000820000047ab9 */ /* 0x000fe20000000a00 */
[----:B------:R-:W3:Y:S06]  /*0040*/  S2R R0, SR_CTAID.X ;  /* 0x0000000000007919 */ /* 0x000eec0000002500 */
[----:B------:R-:W4:Y:S08]  /*0050*/  LDC.64 R8, c[0x0][0x220] ;  /* 0x00008800ff087b82 */ /* 0x000f300000000a00 */
[----:B------:R-:W5:Y:S01]  /*0060*/  LDC.64 R20, c[0x0][0x240] ;  /* 0x00009000ff147b82 */ /* 0x000f620000000a00 */
[----:B------:R-:W-:-:S02]  /*0070*/  CS2R R12, SRZ ;  /* 0x00000000000c7805 */ /* 0x000fc4000001ff00 */
[----:B------:R-:W-:Y:S02]  /*0080*/  CS2R R14, SRZ ;  /* 0x00000000000e7805 */ /* 0x000fe4000001ff00 */
[----:B------:R-:W-:Y:S01]  /*0090*/  CS2R R28, SRZ ;  /* 0x00000000001c7805 */ /* 0x000fe2000001ff00 */
[----:B------:R-:W-:Y:S02]  /*00a0*/  ULDC.64 UR6, c[0x0][0x228] ;  /* 0x00008a0000067ab9 */ /* 0x000fe40000000a00 */
[----:B------:R-:W4:Y:S01]  /*00b0*/  LDC.64 R22, c[0x0][0x230] ;  /* 0x00008c00ff167b82 */ /* 0x000f220000000a00 */
[----:B-1----:R-:W-:-:S05]  /*00c0*/  IMAD.SHL.U32 R2, R2, 0x2, RZ ;  /* 0x0000000202027824 */ /* 0x002fca00078e00ff */
[----:B------:R-:W-:-:S05]  /*00d0*/  LOP3.LUT R3, R2, 0xfe, RZ, 0xc0, !PT ;  /* 0x000000fe02037812 */ /* 0x000fca00078ec0ff */
[----:B---3--:R-:W-:-:S05]  /*00e0*/  IMAD R3, R0, 0x100, R3 ;  /* 0x0000010000037824 */ /* 0x008fca00078e0203 */
[----:B------:R-:W-:Y:S02]  /*00f0*/  SHF.R.S32.HI R2, RZ, 0x1f, R3 ;  /* 0x0000001fff027819 */ /* 0x000fe40000011403 */
[----:B------:R-:W-:Y:S02]  /*0100*/  ISETP.GE.AND P0, PT, R3, 0x400, PT ;  /* 0x000004000300780c */ /* 0x000fe40003f06270 */
[----:B------:R-:W-:-:S04]  /*0110*/  LEA.HI R2, R2, R3, RZ, 0x4 ;  /* 0x0000000302027211 */ /* 0x000fc800078f20ff */
[----:B------:R-:W-:Y:S02]  /*0120*/  SHF.R.S32.HI R7, RZ, 0x4, R2 ;  /* 0x00000004ff077819 */ /* 0x000fe40000011402 */
[----:B------:R-:W-:Y:S02]  /*0130*/  LOP3.LUT R2, R2, 0xfffffff0, RZ, 0xc0, !PT ;  /* 0xfffffff002027812 */ /* 0x000fe400078ec0ff */
[----:B------:R-:W-:-:S04]  /*0140*/  LEA.HI R4, R7, R7, RZ, 0x4 ;  /* 0x0000000707047211 */ /* 0x000fc800078f20ff */
[----:B------:R-:W-:-:S05]  /*0150*/  LOP3.LUT R4, R4, 0xfffffff0, RZ, 0xc0, !PT ;  /* 0xfffffff004047812 */ /* 0x000fca00078ec0ff */
[----:B------:R-:W-:Y:S01]  /*0160*/  IMAD.IADD R7, R7, 0x1, -R4 ;  /* 0x0000000107077824 */ /* 0x000fe200078e0a04 */
[----:B------:R-:W-:-:S03]  /*0170*/  CS2R R4, SRZ ;  /* 0x0000000000047805 */ /* 0x000fc6000001ff00 */
[----:B--2---:R-:W-:-:S05]  /*0180*/  IMAD.WIDE R10, R7, 0x8, R10 ;  /* 0x00000008070a7825 */ /* 0x004fca00078e020a */
[----:B------:R1:W2:Y:S01]  /*0190*/  @!P0 LDG.E.EL.64 R4, desc[UR4][R10.64] ;  /* 0x000000040a048981 */ /* 0x0002a2000c2e1b00 */
[----:B------:R-:W-:-:S04]  /*01a0*/  IMAD.IADD R17, R3, 0x1, -R2 ;  /* 0x0000000103117824 */ /* 0x000fc800078e0a02 */
[----:B----4-:R-:W-:-:S05]  /*01b0*/  IMAD.WIDE R18, R17, 0x8, R8 ;  /* 0x0000000811127825 */ /* 0x010fca00078e0208 */
[----:B------:R-:W3:Y:S01]  /*01c0*/  @!P0 LDG.E.EL.128 R12, desc[UR4][R18.64] ;  /* 0x00000004120c8981 */ /* 0x000ee2000c2e1d00 */
[----:B-----5:R-:W-:-:S05]  /*01d0*/  IMAD.WIDE R20, R7, 0x8, R20 ;  /* 0x0000000807147825 */ /* 0x020fca00078e0214 */
[----:B------:R-:W4:Y:S01]  /*01e0*/  @!P0 LDG.E.EL.64 R28, desc[UR4][R20.64] ;  /* 0x00000004141c8981 */ /* 0x000f22000c2e1b00 */
[----:B------:R-:W-:Y:S02]  /*01f0*/  CS2R R8, SRZ ;  /* 0x0000000000087805 */ /* 0x000fe4000001ff00 */
[----:B-1----:R-:W-:Y:S01]  /*0200*/  CS2R R10, SRZ ;  /* 0x00000000000a7805 */ /* 0x002fe2000001ff00 */
[----:B0-----:R-:W-:-:S05]  /*0210*/  IMAD.WIDE R22, R17, 0x8, R22 ;  /* 0x0000000811167825 */ /* 0x001fca00078e0216 */
[----:B------:R0:W5:Y:S01]  /*0220*/  @!P0 LDG.E.EL.128 R8, desc[UR4][R22.64] ;  /* 0x0000000416088981 */ /* 0x000162000c2e1d00 */
[----:B------:R-:W-:-:S04]  /*0230*/  SHF.R.S32.HI R0, RZ, 0x17, R0 ;  /* 0x00000017ff007819 */ /* 0x000fc80000011400 */
[----:B------:R-:W-:-:S04]  /*0240*/  SGXT R0, R0, 0x1 ;  /* 0x000000010000781a */ /* 0x000fc80000000200 */
[----:B------:R-:W-:Y:S01]  /*0250*/  LEA.HI R0, R0, R3, RZ, 0x8 ;  /* 0x0000000300007211 */ /* 0x000fe200078f40ff */
[----:B0-----:R-:W0:Y:S03]  /*0260*/  LDC.64 R22, c[0x0][0x260] ;  /* 0x00009800ff167b82 */ /* 0x001e260000000a00 */
[----:B------:R-:W-:Y:S01]  /*0270*/  SHF.R.S32.HI R0, RZ, 0x8, R0 ;  /* 0x00000008ff007819 */ /* 0x000fe20000011400 */
[----:B0-----:R0:W5:Y:S01]  /*0280*/  LDG.E R6, desc[UR4][R22.64] ;  /* 0x0000000416067981 */ /* 0x001162000c1e1900 */
[----:B--2---:R-:W-:-:S04]  /*0290*/  SHF.R.U32.HI R25, RZ, 0x1c, R5 ;  /* 0x0000001cff197819 */ /* 0x004fc80000011605 */
[----:B------:R-:W-:-:S04]  /*02a0*/  LOP3.LUT R25, R25, 0x8, RZ, 0xc0, !PT ;  /* 0x0000000819197812 */ /* 0x000fc800078ec0ff */
[----:B------:R-:W-:Y:S01]  /*02b0*/  IADD3 R2, P1, R4, R25, RZ ;  /* 0x0000001904027210 */ /* 0x000fe20007f3e0ff */
[----:B------:R-:W-:Y:S01]  /*02c0*/  IMAD.MOV.U32 R25, RZ, RZ, RZ ;  /* 0x000000ffff197224 */ /* 0x000fe200078e00ff */
[C---:B---3--:R-:W-:Y:S02]  /*02d0*/  LEA R4, P2, R12.reuse, UR6, 0x2 ;  /* 0x000000060c047c11 */ /* 0x048fe4000f8410ff */
[----:B------:R-:W-:Y:S01]  /*02e0*/  SHF.R.U32.HI R20, RZ, 0x1a, R15 ;  /* 0x0000001aff147819 */ /* 0x000fe2000001160f */
[----:B------:R-:W-:Y:S01]  /*02f0*/  IMAD.X R19, RZ, RZ, R5, P1 ;  /* 0x000000ffff137224 */ /* 0x000fe200008e0605 */
[--C-:B------:R-:W-:Y:S02]  /*0300*/  SHF.R.U32.HI R5, RZ, 0x1a, R13.reuse ;  /* 0x0000001aff057819 */ /* 0x100fe4000001160d */
[----:B------:R-:W-:Y:S02]  /*0310*/  LEA.HI.X R21, R12, UR7, R13, 0x2, P2 ;  /* 0x000000070c157c11 */ /* 0x000fe400090f140d */
[----:B------:R-:W-:-:S02]  /*0320*/  LEA R13, P1, R14, UR6, 0x2 ;  /* 0x000000060e0d7c11 */ /* 0x000fc4000f8210ff */
[----:B------:R-:W-:Y:S02]  /*0330*/  LOP3.LUT R5, R5, 0x20, RZ, 0xc0, !PT ;  /* 0x0000002005057812 */ /* 0x000fe400078ec0ff */
[----:B------:R-:W-:Y:S01]  /*0340*/  LEA.HI.X R15, R14, UR7, R15, 0x2, P1 ;  /* 0x000000070e0f7c11 */ /* 0x000fe200088f140f */
[C---:B------:R-:W-:Y:S01]  /*0350*/  IMAD.SHL.U32 R14, R2.reuse, 0x20, RZ ;  /* 0x00000020020e7824 */ /* 0x040fe200078e00ff */
[----:B------:R-:W-:Y:S02]  /*0360*/  IADD3 R5, P1, R5, R4, RZ ;  /* 0x0000000405057210 */ /* 0x000fe40007f3e0ff */
[----:B----4-:R-:W-:Y:S02]  /*0370*/  SHF.R.U32.HI R12, RZ, 0x1c, R29 ;  /* 0x0000001cff0c7819 */ /* 0x010fe4000001161d */
[----:B------:R-:W-:Y:S01]  /*0380*/  SHF.L.U64.HI R4, R2, 0x5, R19 ;  /* 0x0000000502047819 */ /* 0x000fe20000010213 */
[----:B------:R-:W-:Y:S01]  /*0390*/  IMAD.X R21, RZ, RZ, R21, P1 ;  /* 0x000000ffff157224 */ /* 0x000fe200008e0615 */
[----:B------:R-:W-:-:S02]  /*03a0*/  IADD3 R18, P1, R14, R5, RZ ;  /* 0x000000050e127210 */ /* 0x000fc40007f3e0ff */
[----:B------:R-:W-:Y:S02]  /*03b0*/  LOP3.LUT R20, R20, 0x20, RZ, 0xc0, !PT ;  /* 0x0000002014147812 */ /* 0x000fe400078ec0ff */
[----:B------:R-:W-:Y:S01]  /*03c0*/  LOP3.LUT R12, R12, 0x8, RZ, 0xc0, !PT ;  /* 0x000000080c0c7812 */ /* 0x000fe200078ec0ff */
[----:B------:R-:W-:Y:S01]  /*03d0*/  IMAD.X R19, R4, 0x1, R21, P1 ;  /* 0x0000000104137824 */ /* 0x000fe200008e0615 */
[----:B------:R-:W-:Y:S01]  /*03e0*/  IADD3 R20, P2, R20, R13, RZ ;  /* 0x0000000d14147210 */ /* 0x000fe20007f5e0ff */
[----:B------:R-:W-:Y:S01]  /*03f0*/  IMAD.SHL.U32 R13, R0, 0x40, RZ ;  /* 0x00000040000d7824 */ /* 0x000fe200078e00ff */
[----:B------:R-:W-:Y:S01]  /*0400*/  IADD3 R12, P1, R28, R12, RZ ;  /* 0x0000000c1c0c7210 */ /* 0x000fe20007f3e0ff */
[----:B------:R-:W-:Y:S02]  /*0410*/  IMAD.MOV.U32 R0, RZ, RZ, RZ ;  /* 0x000000ffff007224 */ /* 0x000fe400078e00ff */
[----:B------:R-:W-:Y:S01]  /*0420*/  IMAD.X R15, RZ, RZ, R15, P2 ;  /* 0x000000ffff0f7224 */ /* 0x000fe200010e060f */
[----:B------:R-:W-:Y:S01]  /*0430*/  IADD3 R26, P2, R20, R14, RZ ;  /* 0x0000000e141a7210 */ /* 0x000fe20007f5e0ff */
[----:B------:R-:W-:-:S02]  /*0440*/  IMAD.X R29, RZ, RZ, R29, P1 ;  /* 0x000000ffff1d7224 */ /* 0x000fc400008e061d */
[C---:B------:R-:W-:Y:S01]  /*0450*/  IMAD.SHL.U32 R16, R12.reuse, 0x20, RZ ;  /* 0x000000200c107824 */ /* 0x040fe200078e00ff */
[----:B------:R-:W-:Y:S01]  /*0460*/  IADD3.X R27, R15, R4, RZ, P2, !PT ;  /* 0x000000040f1b7210 */ /* 0x000fe200017fe4ff */
[C---:B------:R-:W-:Y:S01]  /*0470*/  IMAD.WIDE R18, R13.reuse, 0x4, R18 ;  /* 0x000000040d127825 */ /* 0x040fe200078e0212 */
[----:B------:R-:W-:Y:S02]  /*0480*/  SHF.L.U64.HI R12, R12, 0x5, R29 ;  /* 0x000000050c0c7819 */ /* 0x000fe4000001021d */
[----:B------:R-:W-:Y:S01]  /*0490*/  IADD3 R28, P1, R16, R5, RZ ;  /* 0x00000005101c7210 */ /* 0x000fe20007f3e0ff */
[----:B------:R-:W-:Y:S01]  /*04a0*/  IMAD.WIDE R26, R13, 0x4, R26 ;  /* 0x000000040d1a7825 */ /* 0x000fe200078e021a */
[----:B------:R-:W-:Y:S01]  /*04b0*/  IADD3 R20, P2, R16, R20, RZ ;  /* 0x0000001410147210 */ /* 0x000fe20007f5e0ff */
[----:B------:R1:W2:Y:S01]  /*04c0*/  @!P0 LDG.E.EL R25, desc[UR4][R18.64] ;  /* 0x0000000412198981 */ /* 0x0002a2000c2e1900 */
[----:B-----5:R-:W-:Y:S02]  /*04d0*/  SHF.R.U32.HI R24, RZ, 0x1a, R9 ;  /* 0x0000001aff187819 */ /* 0x020fe40000011609 */
[----:B------:R-:W-:Y:S01]  /*04e0*/  IADD3.X R29, R12, R21, RZ, P1, !PT ;  /* 0x000000150c1d7210 */ /* 0x000fe20000ffe4ff */
[----:B------:R-:W-:Y:S01]  /*04f0*/  IMAD.X R21, R12, 0x1, R15, P2 ;  /* 0x000000010c157824 */ /* 0x000fe200010e060f */
[----:B------:R-:W-:Y:S01]  /*0500*/  LEA R15, P1, R8, UR6, 0x2 ;  /* 0x00000006080f7c11 */ /* 0x000fe2000f8210ff */
[----:B------:R3:W4:Y:S01]  /*0510*/  @!P0 LDG.E.EL R0, desc[UR4][R26.64] ;  /* 0x000000041a008981 */ /* 0x000722000c2e1900 */
[----:B------:R-:W-:-:S02]  /*0520*/  LOP3.LUT R24, R24, 0x20, RZ, 0xc0, !PT ;  /* 0x0000002018187812 */ /* 0x000fc400078ec0ff */
[----:B0-----:R-:W-:Y:S01]  /*0530*/  LEA.HI.X R22, R8, UR7, R9, 0x2, P1 ;  /* 0x0000000708167c11 */ /* 0x001fe200088f1409 */
[----:B-1----:R-:W0:Y:S01]  /*0540*/  LDC.64 R18, c[0x0][0x238] ;  /* 0x00008e00ff127b82 */ /* 0x002e220000000a00 */
[----:B------:R-:W-:-:S07]  /*0550*/  IADD3 R15, P1, R24, R15, RZ ;  /* 0x0000000f180f7210 */ /* 0x000fce0007f3e0ff */
[----:B------:R-:W1:Y:S01]  /*0560*/  LDC.64 R8, c[0x0][0x250] ;  /* 0x00009400ff087b82 */ /* 0x000e620000000a00 */
[----:B------:R-:W-:Y:S01]  /*0570*/  IMAD.X R23, RZ, RZ, R22, P1 ;  /* 0x000000ffff177224 */ /* 0x000fe200008e0616 */
[----:B---3--:R-:W-:Y:S01]  /*0580*/  IADD3 R26, P1, R15, R14, RZ ;  /* 0x0000000e0f1a7210 */ /* 0x008fe20007f3e0ff */
[----:B------:R-:W-:Y:S01]  /*0590*/  IMAD.MOV.U32 R5, RZ, RZ, RZ ;  /* 0x000000ffff057224 */ /* 0x000fe200078e00ff */
[----:B------:R-:W-:Y:S01]  /*05a0*/  IADD3 R22, P3, R16, R15, RZ ;  /* 0x0000000f10167210 */ /* 0x000fe20007f7e0ff */
[----:B------:R-:W-:Y:S02]  /*05b0*/  IMAD.MOV.U32 R2, RZ, RZ, RZ ;  /* 0x000000ffff027224 */ /* 0x000fe400078e00ff */
[----:B------:R-:W-:Y:S01]  /*05c0*/  IMAD.WIDE R28, R13, 0x4, R28 ;  /* 0x000000040d1c7825 */ /* 0x000fe200078e021c */
[----:B------:R-:W-:-:S03]  /*05d0*/  SHF.R.U32.HI R24, RZ, 0x1a, R11 ;  /* 0x0000001aff187819 */ /* 0x000fc6000001160b */
[----:B------:R-:W-:Y:S01]  /*05e0*/  IMAD.WIDE R20, R13, 0x4, R20 ;  /* 0x000000040d147825 */ /* 0x000fe200078e0214 */
[----:B------:R3:W5:Y:S03]  /*05f0*/  @!P0 LDG.E.EL R5, desc[UR4][R28.64] ;  /* 0x000000041c058981 */ /* 0x000766000c2e1900 */
[----:B------:R-:W-:Y:S01]  /*0600*/  IMAD.X R27, R23, 0x1, R4, P1 ;  /* 0x00000001171b7824 */ /* 0x000fe200008e0604 */
[----:B------:R3:W2:Y:S01]  /*0610*/  @!P0 LDG.E.EL R2, desc[UR4][R20.64] ;  /* 0x0000000414028981 */ /* 0x0006a2000c2e1900 */
[----:B------:R-:W-:Y:S01]  /*0620*/  IMAD.X R23, R12, 0x1, R23, P3 ;  /* 0x000000010c177824 */ /* 0x000fe200018e0617 */
[----:B------:R-:W-:Y:S01]  /*0630*/  LOP3.LUT R24, R24, 0x20, RZ, 0xc0, !PT ;  /* 0x0000002018187812 */ /* 0x000fe200078ec0ff */
[----:B------:R-:W-:Y:S01]  /*0640*/  IMAD.WIDE R22, R13, 0x4, R22 ;  /* 0x000000040d167825 */ /* 0x000fe200078e0216 */
[----:B---3--:R-:W-:Y:S02]  /*0650*/  CS2R R28, SRZ ;  /* 0x00000000001c7805 */ /* 0x008fe4000001ff00 */
[----:B------:R-:W-:-:S04]  /*0660*/  LEA R21, P2, R10, UR6, 0x2 ;  /* 0x000000060a157c11 */ /* 0x000fc8000f8410ff */
[----:B------:R3:W5:Y:S01]  /*0670*/  @!P0 LDG.E.EL R28, desc[UR4][R22.64] ;  /* 0x00000004161c8981 */ /* 0x000762000c2e1900 */
[----:B------:R-:W-:Y:S02]  /*0680*/  IADD3 R21, P1, R24, R21, RZ ;  /* 0x0000001518157210 */ /* 0x000fe40007f3e0ff */
[----:B------:R-:W-:Y:S01]  /*0690*/  LEA.HI.X R15, R10, UR7, R11, 0x2, P2 ;  /* 0x000000070a0f7c11 */ /* 0x000fe200090f140b */
[----:B0-----:R-:W-:Y:S01]  /*06a0*/  IMAD.WIDE R10, R17, 0x4, R18 ;  /* 0x00000004110a7825 */ /* 0x001fe200078e0212 */
[----:B------:R-:W-:Y:S02]  /*06b0*/  IADD3 R14, P2, R21, R14, RZ ;  /* 0x0000000e150e7210 */ /* 0x000fe40007f5e0ff */
[----:B------:R-:W-:Y:S02]  /*06c0*/  CS2R R18, SRZ ;  /* 0x0000000000127805 */ /* 0x000fe4000001ff00 */
[----:B------:R-:W-:Y:S01]  /*06d0*/  IADD3 R16, P3, R16, R21, RZ ;  /* 0x0000001510107210 */ /* 0x000fe20007f7e0ff */
[----:B---3--:R-:W0:Y:S01]  /*06e0*/  LDC.64 R22, c[0x0][0x258] ;  /* 0x00009600ff167b82 */ /* 0x008e220000000a00 */
[----:B------:R-:W-:Y:S01]  /*06f0*/  CS2R R20, SRZ ;  /* 0x0000000000147805 */ /* 0x000fe2000001ff00 */
[----:B-1----:R-:W-:Y:S01]  /*0700*/  IMAD.WIDE R8, R3, 0x4, R8 ;  /* 0x0000000403087825 */ /* 0x002fe200078e0208 */
[----:B------:R1:W3:Y:S03]  /*0710*/  @!P0 LDG.E.EL.64 R18, desc[UR4][R10.64] ;  /* 0x000000040a128981 */ /* 0x0002e6000c2e1b00 */
[----:B------:R-:W-:Y:S01]  /*0720*/  IMAD.MOV.U32 R24, RZ, RZ, RZ ;  /* 0x000000ffff187224 */ /* 0x000fe200078e00ff */
[----:B------:R1:W2:Y:S01]  /*0730*/  @!P0 LDG.E.64 R20, desc[UR4][R8.64] ;  /* 0x0000000408148981 */ /* 0x0002a2000c1e1b00 */
[----:B------:R-:W-:Y:S01]  /*0740*/  IMAD.WIDE R26, R13, 0x4, R26 ;  /* 0x000000040d1a7825 */ /* 0x000fe200078e021a */
[----:B-1----:R-:W1:Y:S04]  /*0750*/  LDC.64 R10, c[0x0][0x268] ;  /* 0x00009a00ff0a7b82 */ /* 0x002e680000000a00 */
[----:B------:R0:W2:Y:S01]  /*0760*/  @!P0 LDG.E.EL R24, desc[UR4][R26.64] ;  /* 0x000000041a188981 */ /* 0x0000a2000c2e1900 */
[----:B------:R-:W-:-:S03]  /*0770*/  IADD3.X R17, RZ, R15, RZ, P1, !PT ;  /* 0x0000000fff117210 */ /* 0x000fc60000ffe4ff */
[----:B------:R-:W1:Y:S02]  /*0780*/  LDC.64 R8, c[0x0][0x270] ;  /* 0x00009c00ff087b82 */ /* 0x000e640000000a00 */
[----:B------:R-:W-:Y:S01]  /*0790*/  IMAD.X R15, R17, 0x1, R4, P2 ;  /* 0x00000001110f7824 */ /* 0x000fe200010e0604 */
[----:B0-----:R0:W4:Y:S05]  /*07a0*/  LDG.E R22, desc[UR4][R22.64] ;  /* 0x0000000416167981 */ /* 0x00112a000c1e1900 */
[----:B------:R-:W0:Y:S01]  /*07b0*/  LDC.64 R26, c[0x0][0x248] ;  /* 0x00009200ff1a7b82 */ /* 0x000e220000000a00 */
[----:B------:R-:W-:Y:S02]  /*07c0*/  IMAD.X R17, R12, 0x1, R17, P3 ;  /* 0x000000010c117824 */ /* 0x000fe400018e0611 */
[----:B------:R-:W-:-:S04]  /*07d0*/  IMAD.WIDE R14, R13, 0x4, R14 ;  /* 0x000000040d0e7825 */ /* 0x000fc800078e020e */
[----:B------:R-:W-:Y:S01]  /*07e0*/  IMAD.WIDE R16, R13, 0x4, R16 ;  /* 0x000000040d107825 */ /* 0x000fe200078e0210 */
[----:B------:R-:W-:Y:S01]  /*07f0*/  CS2R R12, SRZ ;  /* 0x00000000000c7805 */ /* 0x000fe2000001ff00 */
[----:B------:R-:W4:Y:S04]  /*0800*/  @!P0 LDG.E.EL R29, desc[UR4][R14.64] ;  /* 0x000000040e1d8981 */ /* 0x000f28000c2e1900 */
[----:B-1----:R-:W4:Y:S04]  /*0810*/  LDG.E R10, desc[UR4][R10.64] ;  /* 0x000000040a0a7981 */ /* 0x002f28000c1e1900 */
[----:B------:R-:W4:Y:S04]  /*0820*/  @!P0 LDG.E.EL R13, desc[UR4][R16.64] ;  /* 0x00000004100d8981 */ /* 0x000f28000c2e1900 */
[----:B------:R1:W4:Y:S01]  /*0830*/  LDG.E R9, desc[UR4][R8.64] ;  /* 0x0000000408097981 */ /* 0x000322000c1e1900 */
[----:B------:R-:W-:-:S02]  /*0840*/  IMAD.MOV.U32 R4, RZ, RZ, RZ ;  /* 0x000000ffff047224 */ /* 0x000fc400078e00ff */
[----:B0-----:R-:W-:-:S05]  /*0850*/  IMAD.WIDE R26, R7, 0x4, R26 ;  /* 0x00000004071a7825 */ /* 0x001fca00078e021a */
[----:B------:R-:W4:Y:S04]  /*0860*/  @!P0 LDG.E.EL R12, desc[UR4][R26.64] ;  /* 0x000000041a0c8981 */ /* 0x000f28000c2e1900 */
[----:B------:R-:W4:Y:S01]  /*0870*/  @!P0 LDG.E.EL R4, desc[UR4][R26.64] ;  /* 0x000000041a048981 */ /* 0x000f22000c2e1900 */
[----:B------:R-:W-:-:S04]  /*0880*/  FADD R23, R6, 9.9999997473787516356e-06 ;  /* 0x3727c5ac06177421 */ /* 0x000fc80000000000 */
[----:B------:R-:W0:Y:S02]  /*0890*/  MUFU.SQRT R6, R23 ;  /* 0x0000001700067308 */ /* 0x000e240000002000 */
[C---:B0-----:R-:W-:Y:S02]  /*08a0*/  FSETP.GT.AND P1, PT, R6.reuse, 8.50705917302346158658e+37, PT ;  /* 0x7e8000000600780b */ /* 0x041fe40003f24000 */
[----:B------:R-:W-:Y:S01]  /*08b0*/  FSETP.GEU.AND P2, PT, R6, 1.175494350822287508e-38, PT ;  /* 0x008000000600780b */ /* 0x000fe20003f4e000 */
[----:B------:R-:W-:-:S10]  /*08c0*/  IMAD.MOV.U32 R7, RZ, RZ, 0x3e800000 ;  /* 0x3e800000ff077424 */ /* 0x000fd400078e00ff */
[----:B------:R-:W-:-:S04]  /*08d0*/  @P1 FMUL R6, R6, 0.25 ;  /* 0x3e80000006061820 */ /* 0x000fc80000400000 */
[----:B------:R-:W-:Y:S01]  /*08e0*/  @!P2 FMUL R6, R6, 16777216 ;  /* 0x4b8000000606a820 */ /* 0x000fe20000400000 */
[----:B------:R-:W-:-:S05]  /*08f0*/  FSEL R7, R7, 1, P1 ;  /* 0x3f80000007077808 */ /* 0x000fca0000800000 */
[----:B------:R-:W1:Y:S01]  /*0900*/  MUFU.RCP R6, R6 ;  /* 0x0000000600067308 */ /* 0x000e620000001000 */
[----:B------:R-:W-:-:S04]  /*0910*/  @!P2 FMUL R7, R7, 16777216 ;  /* 0x4b8000000707a820 */ /* 0x000fc80000400000 */
[----:B-1----:R-:W-:Y:S02]  /*0920*/  FMUL R8, R6, R7 ;  /* 0x0000000706087220 */ /* 0x002fe40000400000 */
[----:B------:R-:W0:Y:S02]  /*0930*/  LDC.64 R6, c[0x0][0x210] ;  /* 0x00008400ff067b82 */ /* 0x000e240000000a00 */
[----:B0-----:R-:W-:-:S04]  /*0940*/  IMAD.WIDE R6, R3, 0x4, R6 ;  /* 0x0000000403067825 */ /* 0x001fc800078e0206 */
[----:B-----5:R-:W-:-:S04]  /*0950*/  FADD R28, R28, -R5 ;  /* 0x800000051c1c7221 */ /* 0x020fc80000000000 */
[----:B---3--:R-:W-:Y:S01]  /*0960*/  FFMA R28, R28, R18, R5 ;  /* 0x000000121c1c7223 */ /* 0x008fe20000000005 */
[----:B--2---:R-:W-:Y:S01]  /*0970*/  FADD R24, R24, -R25 ;  /* 0x8000001918187221 */ /* 0x004fe20000000000 */
[C---:B----4-:R-:W-:Y:S01]  /*0980*/  FADD R20, -R22.reuse, R20 ;  /* 0x0000001416147221 */ /* 0x050fe20000000100 */
[----:B------:R-:W-:-:S03]  /*0990*/  FADD R21, -R22, R21 ;  /* 0x0000001516157221 */ /* 0x000fc60000000100 */
[-C--:B------:R-:W-:Y:S01]  /*09a0*/  FMUL R20, R20, R8.reuse ;  /* 0x0000000814147220 */ /* 0x080fe20000400000 */
[----:B------:R-:W-:Y:S01]  /*09b0*/  FMUL R8, R21, R8 ;  /* 0x0000000815087220 */ /* 0x000fe20000400000 */
[----:B------:R-:W-:Y:S01]  /*09c0*/  FFMA R25, R24, R18, R25 ;  /* 0x0000001218197223 */ /* 0x000fe20000000019 */
[----:B------:R-:W-:-:S04]  /*09d0*/  FADD R29, R29, -R0 ;  /* 0x800000001d1d7221 */ /* 0x000fc80000000000 */
[-C--:B------:R-:W-:Y:S01]  /*09e0*/  FFMA R29, R29, R19.reuse, R0 ;  /* 0x000000131d1d7223 */ /* 0x080fe20000000000 */
[--C-:B------:R-:W-:Y:S01]  /*09f0*/  FADD R13, R13, -R2.reuse ;  /* 0x800000020d0d7221 */ /* 0x100fe20000000000 */
[C-C-:B------:R-:W-:Y:S01]  /*0a00*/  FFMA R20, R10.reuse, R20, R9.reuse ;  /* 0x000000140a147223 */ /* 0x140fe20000000009 */
[----:B------:R-:W-:Y:S02]  /*0a10*/  FFMA R8, R10, R8, R9 ;  /* 0x000000080a087223 */ /* 0x000fe40000000009 */
[----:B------:R-:W-:Y:S01]  /*0a20*/  FFMA R2, R13, R19, R2 ;  /* 0x000000130d027223 */ /* 0x000fe20000000002 */
[----:B------:R-:W-:Y:S01]  /*0a30*/  FADD R28, -R25, R28 ;  /* 0x0000001c191c7221 */ /* 0x000fe20000000100 */
[----:B------:R-:W-:Y:S02]  /*0a40*/  FSETP.GEU.AND P1, PT, R20, RZ, PT ;  /* 0x000000ff1400720b */ /* 0x000fe40003f2e000 */
[----:B------:R-:W-:Y:S01]  /*0a50*/  FADD R2, -R29, R2 ;  /* 0x000000021d027221 */ /* 0x000fe20000000100 */
[----:B------:R-:W-:Y:S01]  /*0a60*/  FSETP.GEU.AND P2, PT, R8, RZ, PT ;  /* 0x000000ff0800720b */ /* 0x000fe20003f4e000 */
[----:B------:R-:W-:Y:S01]  /*0a70*/  FFMA R12, R28, R12, R25 ;  /* 0x0000000c1c0c7223 */ /* 0x000fe20000000019 */
[----:B------:R-:W-:-:S02]  /*0a80*/  FSEL R5, R20, RZ, P1 ;  /* 0x000000ff14057208 */ /* 0x000fc40000800000 */
[----:B------:R-:W-:Y:S01]  /*0a90*/  FSEL R9, R8, RZ, P2 ;  /* 0x000000ff08097208 */ /* 0x000fe20001000000 */
[----:B------:R-:W-:Y:S02]  /*0aa0*/  FFMA R2, R2, R4, R29 ;  /* 0x0000000402027223 */ /* 0x000fe4000000001d */
[----:B------:R-:W-:Y:S02]  /*0ab0*/  FADD R8, R12, R5 ;  /* 0x000000050c087221 */ /* 0x000fe40000000000 */
[----:B------:R-:W-:Y:S01]  /*0ac0*/  FADD R9, R2, R9 ;  /* 0x0000000902097221 */ /* 0x000fe20000000000 */
[----:B------:R-:W-:Y:S06]  /*0ad0*/  @P0 EXIT ;  /* 0x000000000000094d */ /* 0x000fec0003800000 */
[----:B------:R-:W-:Y:S01]  /*0ae0*/  STG.E.64 desc[UR4][R6.64], R8 ;  /* 0x0000000806007986 */ /* 0x000fe2000c101b04 */
[----:B------:R-:W-:Y:S05]  /*0af0*/  EXIT ;  /* 0x000000000000794d */ /* 0x000fea0003800000 */
.L_x_0:
[----:B------:R-:W-:-:S00]  /*0b00*/  BRA `(.L_x_0) ;  /* 0xfffffffc00fc7947 */ /* 0x000fc0000383ffff */
[----:B------:R-:W-:-:S00]  /*0b10*/  NOP ;  /* 0x0000000000007918 */ /* 0x000fc00000000000 */
        /* <DEDUP_REMOVED lines=14> */
.L_x_1:


//--------------------- .nv.global.init           --------------------------
	.section	.nv.global.init,"aw",@progbits
.nv.global.init:
	.type		_$_str,@object
	.size		_$_str,(_$_str_$_2 - _$_str)
_$_str:
        /*0000*/ 	.byte	0x5f, 0x5f, 0x43, 0x55, 0x44, 0x41, 0x5f, 0x46, 0x54, 0x5a, 0x00
	.type		_$_str_$_2,@object
	.size		_$_str_$_2,(.L_1 - _$_str_$_2)
_$_str_$_2:
        /*000b*/ 	.byte	0x5f, 0x5f, 0x43, 0x55, 0x44, 0x41, 0x5f, 0x50, 0x52, 0x45, 0x43, 0x5f, 0x53, 0x51, 0x52, 0x54
        /*001b*/ 	.byte	0x00
.L_1:


//--------------------- .nv.constant0.triton_poi_fused__native_batch_norm_legit_no_training__unsafe_index_add_mul_relu_sub_13 --------------------------
	.section	.nv.constant0.triton_poi_fused__native_batch_norm_legit_no_training__unsafe_index_add_mul_relu_sub_13,"a",@progbits
	.sectionflags	@""
	.align	4
.nv.constant0.triton_poi_fused__native_batch_norm_legit_no_training__unsafe_index_add_mul_relu_sub_13:
	.zero		636
